//
// Generated by NVIDIA NVVM Compiler
//
// Compiler Build ID: CL-36424714
// Cuda compilation tools, release 13.0, V13.0.88
// Based on NVVM 20.0.0
//

.version 9.0
.target sm_100
.address_size 64

	// .globl	default_function_kernel_1

.visible .entry default_function_kernel_1(
	.param .u64 .ptr .align 1 default_function_kernel_1_param_0,
	.param .u64 .ptr .align 1 default_function_kernel_1_param_1
)
{
	.reg .b32 	%r<2>;
	.reg .b32 	%f<7>;
	.reg .b64 	%rd<8>;

	ld.param.u64 	%rd1, [default_function_kernel_1_param_0];
	ld.param.u64 	%rd2, [default_function_kernel_1_param_1];
	cvta.to.global.u64 	%rd3, %rd1;
	cvta.to.global.u64 	%rd4, %rd2;
	mov.u32 	%r1, %ctaid.x;
	mul.wide.u32 	%rd5, %r1, 4;
	add.s64 	%rd6, %rd4, %rd5;
	ld.global.nc.f32 	%f1, [%rd6];
	abs.f32 	%f2, %f1;
	mul.f32 	%f3, %f2, 0f3FB8AA3B;
	ex2.approx.f32 	%f4, %f3;
	div.rn.f32 	%f5, %f1, %f4;
	div.rn.f32 	%f6, %f1, %f5;
	add.s64 	%rd7, %rd3, %rd5;
	st.global.f32 	[%rd7], %f6;
	ret;

}
	// .globl	default_function_kernel
.visible .entry default_function_kernel(
	.param .u64 .ptr .align 1 default_function_kernel_param_0,
	.param .u64 .ptr .align 1 default_function_kernel_param_1
)
.maxntid 20
{
	.reg .pred 	%p<3>;
	.reg .b32 	%r<4>;
	.reg .b32 	%f<20>;
	.reg .b64 	%rd<8>;

	ld.param.u64 	%rd1, [default_function_kernel_param_0];
	ld.param.u64 	%rd2, [default_function_kernel_param_1];
	cvta.to.global.u64 	%rd3, %rd1;
	cvta.to.global.u64 	%rd4, %rd2;
	mov.u32 	%r1, %ctaid.x;
	mov.u32 	%r2, %tid.x;
	mad.lo.s32 	%r3, %r1, 20, %r2;
	mul.wide.u32 	%rd5, %r3, 4;
	add.s64 	%rd6, %rd4, %rd5;
	ld.global.nc.f32 	%f1, [%rd6];
	abs.f32 	%f2, %f1;
	setp.gt.f32 	%p1, %f2, 0f3F800000;
	rcp.approx.ftz.f32 	%f3, %f2;
	selp.f32 	%f4, %f3, %f2, %p1;
	mul.f32 	%f5, %f4, %f4;
	fma.rn.f32 	%f6, %f5, 0f3B2090AA, 0fBC6BE14F;
	fma.rn.f32 	%f7, %f6, %f5, 0f3D23397E;
	fma.rn.f32 	%f8, %f7, %f5, 0fBD948A7A;
	fma.rn.f32 	%f9, %f8, %f5, 0f3DD76B21;
	fma.rn.f32 	%f10, %f9, %f5, 0fBE111E88;
	fma.rn.f32 	%f11, %f10, %f5, 0f3E4CAF60;
	fma.rn.f32 	%f12, %f11, %f5, 0fBEAAAA27;
	mul.f32 	%f13, %f5, %f12;
	fma.rn.f32 	%f14, %f13, %f4, %f4;
	neg.f32 	%f15, %f14;
	fma.rn.f32 	%f16, 0f3F6EE581, 0f3FD774EB, %f15;
	selp.f32 	%f17, %f16, %f14, %p1;
	setp.num.f32 	%p2, %f2, %f2;
	copysign.f32 	%f18, %f1, %f17;
	selp.f32 	%f19, %f18, %f17, %p2;
	add.s64 	%rd7, %rd3, %rd5;
	st.global.f32 	[%rd7], %f19;
	ret;

}


// ===== COMPILED SASS (sm_100) =====

	.target	sm_100

	.elftype	@"ET_EXEC"


//--------------------- .note.nv.tkinfo           --------------------------
	.section	.note.nv.tkinfo,"",@"SHT_NOTE"
	.sectionflags	@"SHF_NOTE_NV_TKINFO"
	.tkinfo
        /*0018*/ 	.word	0x00000002
        /*0030*/ 	.string	""
        /*0030*/ 	.string	"ptxas"
        /*0030*/ 	.string	"Cuda compilation tools, release 13.0, V13.0.88"
        /*0030*/ 	.string	"Build cuda_13.0.r13.0/compiler.36424714_0"
        /*0030*/ 	.string	"-arch sm_100 -m 64 "



//--------------------- .note.nv.cuinfo           --------------------------
	.section	.note.nv.cuinfo,"",@"SHT_NOTE"
	.sectionflags	@"SHF_NOTE_NV_CUINFO"
        /*0018*/ 	.short	0x0002
        /*001a*/ 	.short	0x0064
        /*001c*/ 	.short	0x0082
	.zero		2


//--------------------- .nv.info                  --------------------------
	.section	.nv.info,"",@"SHT_CUDA_INFO"
	.align	4


	//----- nvinfo : EIATTR_REGCOUNT
	.align		4
        /*0000*/ 	.byte	0x04, 0x2f
        /*0002*/ 	.short	(.L_1 - .L_0)
	.align		4
.L_0:
        /*0004*/ 	.word	index@(default_function_kernel_1)
        /*0008*/ 	.word	0x00000011


	//----- nvinfo : EIATTR_FRAME_SIZE
	.align		4
.L_1:
        /*000c*/ 	.byte	0x04, 0x11
        /*000e*/ 	.short	(.L_3 - .L_2)
	.align		4
.L_2:
        /*0010*/ 	.word	index@($__internal_0_$__cuda_sm3x_div_rn_noftz_f32_slowpath)
        /*0014*/ 	.word	0x00000000


	//----- nvinfo : EIATTR_FRAME_SIZE
	.align		4
.L_3:
        /*0018*/ 	.byte	0x04, 0x11
        /*001a*/ 	.short	(.L_5 - .L_4)
	.align		4
.L_4:
        /*001c*/ 	.word	index@(default_function_kernel_1)
        /*0020*/ 	.word	0x00000000


	//----- nvinfo : EIATTR_REGCOUNT
	.align		4
.L_5:
        /*0024*/ 	.byte	0x04, 0x2f
        /*0026*/ 	.short	(.L_7 - .L_6)
	.align		4
.L_6:
        /*0028*/ 	.word	index@(default_function_kernel)
        /*002c*/ 	.word	0x0000000c


	//----- nvinfo : EIATTR_FRAME_SIZE
	.align		4
.L_7:
        /*0030*/ 	.byte	0x04, 0x11
        /*0032*/ 	.short	(.L_9 - .L_8)
	.align		4
.L_8:
        /*0034*/ 	.word	index@(default_function_kernel)
        /*0038*/ 	.word	0x00000000


	//----- nvinfo : EIATTR_MIN_STACK_SIZE
	.align		4
.L_9:
        /*003c*/ 	.byte	0x04, 0x12
        /*003e*/ 	.short	(.L_11 - .L_10)
	.align		4
.L_10:
        /*0040*/ 	.word	index@(default_function_kernel)
        /*0044*/ 	.word	0x00000000


	//----- nvinfo : EIATTR_MIN_STACK_SIZE
	.align		4
.L_11:
        /*0048*/ 	.byte	0x04, 0x12
        /*004a*/ 	.short	(.L_13 - .L_12)
	.align		4
.L_12:
        /*004c*/ 	.word	index@(default_function_kernel_1)
        /*0050*/ 	.word	0x00000000
.L_13:


//--------------------- .nv.compat                --------------------------
	.section	.nv.compat,"",@"SHT_CUDA_COMPAT_INFO"
	.align	4
        /*0000*/ 	.byte	0x02, 0x09, 0x00, 0x00, 0x02, 0x02, 0x01, 0x00, 0x02, 0x05, 0x05, 0x00, 0x03, 0x07, 0x01, 0x01
        /*0010*/ 	.byte	0x02, 0x03, 0x00, 0x00, 0x02, 0x06, 0x01, 0x00, 0x04, 0x0b, 0x08, 0x00, 0x01, 0x00, 0x00, 0x00
        /*0020*/ 	.byte	0x00, 0x00, 0x00, 0x00


//--------------------- .nv.info.default_function_kernel --------------------------
	.section	.nv.info.default_function_kernel,"",@"SHT_CUDA_INFO"
	.sectionflags	@""
	.align	4


	//----- nvinfo : EIATTR_CUDA_API_VERSION
	.align		4
        /*0000*/ 	.byte	0x04, 0x37
        /*0002*/ 	.short	(.L_15 - .L_14)
.L_14:
        /*0004*/ 	.word	0x00000082


	//----- nvinfo : EIATTR_KPARAM_INFO
	.align		4
.L_15:
        /*0008*/ 	.byte	0x04, 0x17
        /*000a*/ 	.short	(.L_17 - .L_16)
.L_16:
        /*000c*/ 	.word	0x00000000
        /*0010*/ 	.short	0x0001
        /*0012*/ 	.short	0x0008
        /*0014*/ 	.byte	0x00, 0xf5, 0x21, 0x00


	//----- nvinfo : EIATTR_KPARAM_INFO
	.align		4
.L_17:
        /*0018*/ 	.byte	0x04, 0x17
        /*001a*/ 	.short	(.L_19 - .L_18)
.L_18:
        /*001c*/ 	.word	0x00000000
        /*0020*/ 	.short	0x0000
        /*0022*/ 	.short	0x0000
        /*0024*/ 	.byte	0x00, 0xf5, 0x21, 0x00


	//----- nvinfo : EIATTR_SPARSE_MMA_MASK
	.align		4
.L_19:
        /*0028*/ 	.byte	0x03, 0x50
        /*002a*/ 	.short	0x0000


	//----- nvinfo : EIATTR_MAXREG_COUNT
	.align		4
        /*002c*/ 	.byte	0x03, 0x1b
        /*002e*/ 	.short	0x00ff


	//----- nvinfo : EIATTR_MERCURY_ISA_VERSION
	.align		4
        /*0030*/ 	.byte	0x03, 0x5f
        /*0032*/ 	.short	0x0101


	//----- nvinfo : EIATTR_VRC_CTA_INIT_COUNT
	.align		4
        /*0034*/ 	.byte	0x02, 0x4a
	.zero		1
	.zero		1


	//----- nvinfo : EIATTR_EXIT_INSTR_OFFSETS
	.align		4
        /*0038*/ 	.byte	0x04, 0x1c
        /*003a*/ 	.short	(.L_21 - .L_20)


	//   ....[0]....
.L_20:
        /*003c*/ 	.word	0x000001e0


	//----- nvinfo : EIATTR_MAX_THREADS
	.align		4
.L_21:
        /*0040*/ 	.byte	0x04, 0x05
        /*0042*/ 	.short	(.L_23 - .L_22)
.L_22:
        /*0044*/ 	.word	0x00000014
        /*0048*/ 	.word	0x00000001
        /*004c*/ 	.word	0x00000001


	//----- nvinfo : EIATTR_CBANK_PARAM_SIZE
	.align		4
.L_23:
        /*0050*/ 	.byte	0x03, 0x19
        /*0052*/ 	.short	0x0010


	//----- nvinfo : EIATTR_PARAM_CBANK
	.align		4
        /*0054*/ 	.byte	0x04, 0x0a
        /*0056*/ 	.short	(.L_25 - .L_24)
	.align		4
.L_24:
        /*0058*/ 	.word	index@(.nv.constant0.default_function_kernel)
        /*005c*/ 	.short	0x0380
        /*005e*/ 	.short	0x0010


	//----- nvinfo : EIATTR_SW_WAR
	.align		4
.L_25:
        /*0060*/ 	.byte	0x04, 0x36
        /*0062*/ 	.short	(.L_27 - .L_26)
.L_26:
        /*0064*/ 	.word	0x00000008
.L_27:


//--------------------- .nv.info.default_function_kernel_1 --------------------------
	.section	.nv.info.default_function_kernel_1,"",@"SHT_CUDA_INFO"
	.sectionflags	@""
	.align	4


	//----- nvinfo : EIATTR_CUDA_API_VERSION
	.align		4
        /*0000*/ 	.byte	0x04, 0x37
        /*0002*/ 	.short	(.L_29 - .L_28)
.L_28:
        /*0004*/ 	.word	0x00000082


	//----- nvinfo : EIATTR_KPARAM_INFO
	.align		4
.L_29:
        /*0008*/ 	.byte	0x04, 0x17
        /*000a*/ 	.short	(.L_31 - .L_30)
.L_30:
        /*000c*/ 	.word	0x00000000
        /*0010*/ 	.short	0x0001
        /*0012*/ 	.short	0x0008
        /*0014*/ 	.byte	0x00, 0xf5, 0x21, 0x00


	//----- nvinfo : EIATTR_KPARAM_INFO
	.align		4
.L_31:
        /*0018*/ 	.byte	0x04, 0x17
        /*001a*/ 	.short	(.L_33 - .L_32)
.L_32:
        /*001c*/ 	.word	0x00000000
        /*0020*/ 	.short	0x0000
        /*0022*/ 	.short	0x0000
        /*0024*/ 	.byte	0x00, 0xf5, 0x21, 0x00


	//----- nvinfo : EIATTR_SPARSE_MMA_MASK
	.align		4
.L_33:
        /*0028*/ 	.byte	0x03, 0x50
        /*002a*/ 	.short	0x0000


	//----- nvinfo : EIATTR_MAXREG_COUNT
	.align		4
        /*002c*/ 	.byte	0x03, 0x1b
        /*002e*/ 	.short	0x00ff


	//----- nvinfo : EIATTR_MERCURY_ISA_VERSION
	.align		4
        /*0030*/ 	.byte	0x03, 0x5f
        /*0032*/ 	.short	0x0101


	//----- nvinfo : EIATTR_VRC_CTA_INIT_COUNT
	.align		4
        /*0034*/ 	.byte	0x02, 0x4a
	.zero		1
	.zero		1


	//----- nvinfo : EIATTR_EXIT_INSTR_OFFSETS
	.align		4
        /*0038*/ 	.byte	0x04, 0x1c
        /*003a*/ 	.short	(.L_35 - .L_34)


	//   ....[0]....
.L_34:
        /*003c*/ 	.word	0x00000250


	//----- nvinfo : EIATTR_CRS_STACK_SIZE
	.align		4
.L_35:
        /*0040*/ 	.byte	0x04, 0x1e
        /*0042*/ 	.short	(.L_37 - .L_36)
.L_36:
        /*0044*/ 	.word	0x00000000


	//----- nvinfo : EIATTR_CBANK_PARAM_SIZE
	.align		4
.L_37:
        /*0048*/ 	.byte	0x03, 0x19
        /*004a*/ 	.short	0x0010


	//----- nvinfo : EIATTR_PARAM_CBANK
	.align		4
        /*004c*/ 	.byte	0x04, 0x0a
        /*004e*/ 	.short	(.L_39 - .L_38)
	.align		4
.L_38:
        /*0050*/ 	.word	index@(.nv.constant0.default_function_kernel_1)
        /*0054*/ 	.short	0x0380
        /*0056*/ 	.short	0x0010


	//----- nvinfo : EIATTR_SW_WAR
	.align		4
.L_39:
        /*0058*/ 	.byte	0x04, 0x36
        /*005a*/ 	.short	(.L_41 - .L_40)
.L_40:
        /*005c*/ 	.word	0x00000008
.L_41:


//--------------------- .nv.callgraph             --------------------------
	.section	.nv.callgraph,"",@"SHT_CUDA_CALLGRAPH"
	.align	4
	.sectionentsize	8
	.align		4
        /*0000*/ 	.word	0x00000000
	.align		4
        /*0004*/ 	.word	0xffffffff
	.align		4
        /*0008*/ 	.word	0x00000000
	.align		4
        /*000c*/ 	.word	0xfffffffe
	.align		4
        /*0010*/ 	.word	0x00000000
	.align		4
        /*0014*/ 	.word	0xfffffffd
	.align		4
        /*0018*/ 	.word	0x00000000
	.align		4
        /*001c*/ 	.word	0xfffffffc


//--------------------- .text.default_function_kernel --------------------------
	.section	.text.default_function_kernel,"ax",@progbits
	.align	128
        .global         default_function_kernel
        .type           default_function_kernel,@function
        .size           default_function_kernel,(.L_x_13 - default_function_kernel)
        .other          default_function_kernel,@"STO_CUDA_ENTRY STV_DEFAULT"
default_function_kernel:
.text.default_function_kernel:
[----:B------:R-:W-:Y:S01]  /*0000*/  LDC R1, c[0x0][0x37c] ;  /* 0x0000df00ff017b82 */ /* 0x000fe20000000800 */
[----:B------:R-:W0:Y:S07]  /*0010*/  S2R R5, SR_CTAID.X ;  /* 0x0000000000057919 */ /* 0x000e2e0000002500 */
[----:B------:R-:W1:Y:S01]  /*0020*/  LDC.64 R2, c[0x0][0x388] ;  /* 0x0000e200ff027b82 */ /* 0x000e620000000a00 */
[----:B------:R-:W2:Y:S01]  /*0030*/  LDCU.64 UR4, c[0x0][0x358] ;  /* 0x00006b00ff0477ac */ /* 0x000ea20008000a00 */
[----:B------:R-:W0:Y:S02]  /*0040*/  S2R R0, SR_TID.X ;  /* 0x0000000000007919 */ /* 0x000e240000002100 */
[----:B0-----:R-:W-:-:S04]  /*0050*/  IMAD R5, R5, 0x14, R0 ;  /* 0x0000001405057824 */ /* 0x001fc800078e0200 */
[----:B-1----:R-:W-:-:S05]  /*0060*/  IMAD.WIDE.U32 R2, R5, 0x4, R2 ;  /* 0x0000000405027825 */ /* 0x002fca00078e0002 */
[----:B--2---:R0:W2:Y:S01]  /*0070*/  LDG.E.CONSTANT R0, desc[UR4][R2.64] ;  /* 0x0000000402007981 */ /* 0x0040a2000c1e9900 */
[----:B------:R-:W-:Y:S01]  /*0080*/  HFMA2 R9, -RZ, RZ, 0.890625, -0.00056934356689453125 ;  /* 0x3b2090aaff097431 */ /* 0x000fe200000001ff */
[----:B------:R-:W-:Y:S01]  /*0090*/  MOV R6, 0x3f6ee581 ;  /* 0x3f6ee58100067802 */ /* 0x000fe20000000f00 */
[----:B0-----:R-:W0:Y:S02]  /*00a0*/  LDC.64 R2, c[0x0][0x380] ;  /* 0x0000e000ff027b82 */ /* 0x001e240000000a00 */
[----:B0-----:R-:W-:Y:S01]  /*00b0*/  IMAD.WIDE.U32 R2, R5, 0x4, R2 ;  /* 0x0000000405027825 */ /* 0x001fe200078e0002 */
[----:B--2---:R-:W0:Y:S01]  /*00c0*/  MUFU.RCP R7, |R0| ;  /* 0x4000000000077308 */ /* 0x004e220000001000 */
[----:B------:R-:W-:-:S04]  /*00d0*/  FSETP.GT.AND P0, PT, |R0|, 1, PT ;  /* 0x3f8000000000780b */ /* 0x000fc80003f04200 */
[----:B0-----:R-:W-:-:S05]  /*00e0*/  FSEL R7, R7, |R0|, P0 ;  /* 0x4000000007077208 */ /* 0x001fca0000000000 */
[----:B------:R-:W-:-:S04]  /*00f0*/  FMUL R4, R7, R7 ;  /* 0x0000000707047220 */ /* 0x000fc80000400000 */
[----:B------:R-:W-:-:S04]  /*0100*/  FFMA R9, R4, R9, -0.014396979473531246185 ;  /* 0xbc6be14f04097423 */ /* 0x000fc80000000009 */
[----:B------:R-:W-:-:S04]  /*0110*/  FFMA R9, R4, R9, 0.039849750697612762451 ;  /* 0x3d23397e04097423 */ /* 0x000fc80000000009 */
[----:B------:R-:W-:-:S04]  /*0120*/  FFMA R9, R4, R9, -0.072529748082160949707 ;  /* 0xbd948a7a04097423 */ /* 0x000fc80000000009 */
[----:B------:R-:W-:-:S04]  /*0130*/  FFMA R9, R4, R9, 0.10518480092287063599 ;  /* 0x3dd76b2104097423 */ /* 0x000fc80000000009 */
[----:B------:R-:W-:-:S04]  /*0140*/  FFMA R9, R4, R9, -0.14171802997589111328 ;  /* 0xbe111e8804097423 */ /* 0x000fc80000000009 */
[----:B------:R-:W-:-:S04]  /*0150*/  FFMA R9, R4, R9, 0.19988775253295898438 ;  /* 0x3e4caf6004097423 */ /* 0x000fc80000000009 */
[----:B------:R-:W-:-:S04]  /*0160*/  FFMA R9, R4, R9, -0.33332940936088562012 ;  /* 0xbeaaaa2704097423 */ /* 0x000fc80000000009 */
[----:B------:R-:W-:-:S04]  /*0170*/  FMUL R4, R4, R9 ;  /* 0x0000000904047220 */ /* 0x000fc80000400000 */
[----:B------:R-:W-:-:S04]  /*0180*/  FFMA R7, R7, R4, R7 ;  /* 0x0000000407077223 */ /* 0x000fc80000000007 */
[----:B------:R-:W-:Y:S01]  /*0190*/  @P0 FFMA R7, R6, 1.6832555532455444336, -R7 ;  /* 0x3fd774eb06070823 */ /* 0x000fe20000000807 */
[----:B------:R-:W-:-:S04]  /*01a0*/  FSETP.NAN.AND P0, PT, |R0|, |R0|, PT ;  /* 0x400000000000720b */ /* 0x000fc80003f08200 */
[----:B------:R-:W-:-:S04]  /*01b0*/  LOP3.LUT R0, R7, 0x80000000, R0, 0xb8, !PT ;  /* 0x8000000007007812 */ /* 0x000fc800078eb800 */
[----:B------:R-:W-:-:S05]  /*01c0*/  FSEL R7, R0, R7, !P0 ;  /* 0x0000000700077208 */ /* 0x000fca0004000000 */
[----:B------:R-:W-:Y:S01]  /*01d0*/  STG.E desc[UR4][R2.64], R7 ;  /* 0x0000000702007986 */ /* 0x000fe2000c101904 */
[----:B------:R-:W-:Y:S05]  /*01e0*/  EXIT ;  /* 0x000000000000794d */ /* 0x000fea0003800000 */
.L_x_0:
[----:B------:R-:W-:-:S00]  /*01f0*/  BRA `(.L_x_0) ;  /* 0xfffffffc00fc7947 */ /* 0x000fc0000383ffff */
[----:B------:R-:W-:-:S00]  /*0200*/  NOP ;  /* 0x0000000000007918 */ /* 0x000fc00000000000 */
[----:B------:R-:W-:-:S00]  /*0210*/  NOP ;  /* 0x0000000000007918 */ /* 0x000fc00000000000 */
[----:B------:R-:W-:-:S00]  /*0220*/  NOP ;  /* 0x0000000000007918 */ /* 0x000fc00000000000 */
[----:B------:R-:W-:-:S00]  /*0230*/  NOP ;  /* 0x0000000000007918 */ /* 0x000fc00000000000 */
[----:B------:R-:W-:-:S00]  /*0240*/  NOP ;  /* 0x0000000000007918 */ /* 0x000fc00000000000 */
[----:B------:R-:W-:-:S00]  /*0250*/  NOP ;  /* 0x0000000000007918 */ /* 0x000fc00000000000 */
[----:B------:R-:W-:-:S00]  /*0260*/  NOP ;  /* 0x0000000000007918 */ /* 0x000fc00000000000 */
[----:B------:R-:W-:-:S00]  /*0270*/  NOP ;  /* 0x0000000000007918 */ /* 0x000fc00000000000 */
.L_x_13:


//--------------------- .text.default_function_kernel_1 --------------------------
	.section	.text.default_function_kernel_1,"ax",@progbits
	.align	128
        .global         default_function_kernel_1
        .type           default_function_kernel_1,@function
        .size           default_function_kernel_1,(.L_x_12 - default_function_kernel_1)
        .other          default_function_kernel_1,@"STO_CUDA_ENTRY STV_DEFAULT"
default_function_kernel_1:
.text.default_function_kernel_1:
[----:B------:R-:W-:Y:S01]  /*0000*/  LDC R1, c[0x0][0x37c] ;  /* 0x0000df00ff017b82 */ /* 0x000fe20000000800 */
[----:B------:R-:W0:Y:S07]  /*0010*/  S2R R4, SR_CTAID.X ;  /* 0x0000000000047919 */ /* 0x000e2e0000002500 */
[----:B------:R-:W0:Y:S01]  /*0020*/  LDC.64 R2, c[0x0][0x388] ;  /* 0x0000e200ff027b82 */ /* 0x000e220000000a00 */
[----:B------:R-:W1:Y:S01]  /*0030*/  LDCU.64 UR4, c[0x0][0x358] ;  /* 0x00006b00ff0477ac */ /* 0x000e620008000a00 */
[----:B0-----:R-:W-:-:S05]  /*0040*/  IMAD.WIDE.U32 R2, R4, 0x4, R2 ;  /* 0x0000000404027825 */ /* 0x001fca00078e0002 */
[----:B-1----:R-:W2:Y:S02]  /*0050*/  LDG.E.CONSTANT R0, desc[UR4][R2.64] ;  /* 0x0000000402007981 */ /* 0x002ea4000c1e9900 */
[----:B--2---:R-:W-:-:S05]  /*0060*/  FMUL R5, |R0|, 1.4426950216293334961 ;  /* 0x3fb8aa3b00057820 */ /* 0x004fca0000400200 */
[----:B------:R-:W-:-:S13]  /*0070*/  FSETP.GEU.AND P0, PT, R5, -126, PT ;  /* 0xc2fc00000500780b */ /* 0x000fda0003f0e000 */
[----:B------:R-:W-:-:S04]  /*0080*/  @!P0 FMUL R5, R5, 0.5 ;  /* 0x3f00000005058820 */ /* 0x000fc80000400000 */
[----:B------:R-:W0:Y:S02]  /*0090*/  MUFU.EX2 R7, R5 ;  /* 0x0000000500077308 */ /* 0x000e240000000800 */
[----:B0-----:R-:W-:-:S06]  /*00a0*/  @!P0 FMUL R7, R7, R7 ;  /* 0x0000000707078220 */ /* 0x001fcc0000400000 */
[----:B------:R-:W0:Y:S08]  /*00b0*/  MUFU.RCP R6, R7 ;  /* 0x0000000700067308 */ /* 0x000e300000001000 */
[----:B------:R-:W1:Y:S01]  /*00c0*/  FCHK P0, R0, R7 ;  /* 0x0000000700007302 */ /* 0x000e620000000000 */
[----:B0-----:R-:W-:-:S04]  /*00d0*/  FFMA R9, -R7, R6, 1 ;  /* 0x3f80000007097423 */ /* 0x001fc80000000106 */
[----:B------:R-:W-:-:S04]  /*00e0*/  FFMA R9, R6, R9, R6 ;  /* 0x0000000906097223 */ /* 0x000fc80000000006 */
[----:B------:R-:W-:-:S04]  /*00f0*/  FFMA R6, R0, R9, RZ ;  /* 0x0000000900067223 */ /* 0x000fc800000000ff */
[----:B------:R-:W-:-:S04]  /*0100*/  FFMA R2, -R7, R6, R0 ;  /* 0x0000000607027223 */ /* 0x000fc80000000100 */
[----:B------:R-:W-:Y:S01]  /*0110*/  FFMA R3, R9, R2, R6 ;  /* 0x0000000209037223 */ /* 0x000fe20000000006 */
[----:B-1----:R-:W-:Y:S06]  /*0120*/  @!P0 BRA `(.L_x_1) ;  /* 0x0000000000108947 */ /* 0x002fec0003800000 */
[----:B------:R-:W-:Y:S01]  /*0130*/  IMAD.MOV.U32 R3, RZ, RZ, R7 ;  /* 0x000000ffff037224 */ /* 0x000fe200078e0007 */
[----:B------:R-:W-:-:S07]  /*0140*/  MOV R6, 0x160 ;  /* 0x0000016000067802 */ /* 0x000fce0000000f00 */
[----:B------:R-:W-:Y:S05]  /*0150*/  CALL.REL.NOINC `($__internal_0_$__cuda_sm3x_div_rn_noftz_f32_slowpath) ;  /* 0x0000000000407944 */ /* 0x000fea0003c00000 */
[----:B------:R-:W-:-:S07]  /*0160*/  IMAD.MOV.U32 R3, RZ, RZ, R2 ;  /* 0x000000ffff037224 */ /* 0x000fce00078e0002 */
.L_x_1:
[----:B------:R-:W0:Y:S08]  /*0170*/  MUFU.RCP R2, R3 ;  /* 0x0000000300027308 */ /* 0x000e300000001000 */
[----:B------:R-:W1:Y:S01]  /*0180*/  FCHK P0, R0, R3 ;  /* 0x0000000300007302 */ /* 0x000e620000000000 */
[----:B0-----:R-:W-:-:S04]  /*0190*/  FFMA R5, R2, -R3, 1 ;  /* 0x3f80000002057423 */ /* 0x001fc80000000803 */
[----:B------:R-:W-:-:S04]  /*01a0*/  FFMA R5, R2, R5, R2 ;  /* 0x0000000502057223 */ /* 0x000fc80000000002 */
[----:B------:R-:W-:-:S04]  /*01b0*/  FFMA R2, R0, R5, RZ ;  /* 0x0000000500027223 */ /* 0x000fc800000000ff */
[----:B------:R-:W-:-:S04]  /*01c0*/  FFMA R6, R2, -R3, R0 ;  /* 0x8000000302067223 */ /* 0x000fc80000000000 */
[----:B------:R-:W-:Y:S01]  /*01d0*/  FFMA R7, R5, R6, R2 ;  /* 0x0000000605077223 */ /* 0x000fe20000000002 */
[----:B-1----:R-:W-:Y:S06]  /*01e0*/  @!P0 BRA `(.L_x_2) ;  /* 0x00000000000c8947 */ /* 0x002fec0003800000 */
[----:B------:R-:W-:-:S07]  /*01f0*/  MOV R6, 0x210 ;  /* 0x0000021000067802 */ /* 0x000fce0000000f00 */
[----:B------:R-:W-:Y:S05]  /*0200*/  CALL.REL.NOINC `($__internal_0_$__cuda_sm3x_div_rn_noftz_f32_slowpath) ;  /* 0x0000000000147944 */ /* 0x000fea0003c00000 */
[----:B------:R-:W-:-:S07]  /*0210*/  IMAD.MOV.U32 R7, RZ, RZ, R2 ;  /* 0x000000ffff077224 */ /* 0x000fce00078e0002 */
.L_x_2:
[----:B------:R-:W0:Y:S02]  /*0220*/  LDC.64 R2, c[0x0][0x380] ;  /* 0x0000e000ff027b82 */ /* 0x000e240000000a00 */
[----:B0-----:R-:W-:-:S05]  /*0230*/  IMAD.WIDE.U32 R4, R4, 0x4, R2 ;  /* 0x0000000404047825 */ /* 0x001fca00078e0002 */
[----:B------:R-:W-:Y:S01]  /*0240*/  STG.E desc[UR4][R4.64], R7 ;  /* 0x0000000704007986 */ /* 0x000fe2000c101904 */
[----:B------:R-:W-:Y:S05]  /*0250*/  EXIT ;  /* 0x000000000000794d */ /* 0x000fea0003800000 */
        .weak           $__internal_0_$__cuda_sm3x_div_rn_noftz_f32_slowpath
        .type           $__internal_0_$__cuda_sm3x_div_rn_noftz_f32_slowpath,@function
        .size           $__internal_0_$__cuda_sm3x_div_rn_noftz_f32_slowpath,(.L_x_12 - $__internal_0_$__cuda_sm3x_div_rn_noftz_f32_slowpath)
$__internal_0_$__cuda_sm3x_div_rn_noftz_f32_slowpath:
[----:B------:R-:W-:Y:S02]  /*0260*/  SHF.R.U32.HI R5, RZ, 0x17, R3 ;  /* 0x00000017ff057819 */ /* 0x000fe40000011603 */
[--C-:B------:R-:W-:Y:S02]  /*0270*/  SHF.R.U32.HI R2, RZ, 0x17, R0.reuse ;  /* 0x00000017ff027819 */ /* 0x100fe40000011600 */
[----:B------:R-:W-:Y:S02]  /*0280*/  LOP3.LUT R12, R5, 0xff, RZ, 0xc0, !PT ;  /* 0x000000ff050c7812 */ /* 0x000fe400078ec0ff */
[----:B------:R-:W-:Y:S01]  /*0290*/  LOP3.LUT R10, R2, 0xff, RZ, 0xc0, !PT ;  /* 0x000000ff020a7812 */ /* 0x000fe200078ec0ff */
[----:B------:R-:W-:Y:S02]  /*02a0*/  IMAD.MOV.U32 R2, RZ, RZ, R0 ;  /* 0x000000ffff027224 */ /* 0x000fe400078e0000 */
[----:B------:R-:W-:Y:S02]  /*02b0*/  VIADD R8, R12, 0xffffffff ;  /* 0xffffffff0c087836 */ /* 0x000fe40000000000 */
[----:B------:R-:W-:-:S03]  /*02c0*/  VIADD R7, R10, 0xffffffff ;  /* 0xffffffff0a077836 */ /* 0x000fc60000000000 */
[----:B------:R-:W-:-:S04]  /*02d0*/  ISETP.GT.U32.AND P0, PT, R8, 0xfd, PT ;  /* 0x000000fd0800780c */ /* 0x000fc80003f04070 */
[----:B------:R-:W-:-:S13]  /*02e0*/  ISETP.GT.U32.OR P0, PT, R7, 0xfd, P0 ;  /* 0x000000fd0700780c */ /* 0x000fda0000704470 */
[----:B------:R-:W-:Y:S01]  /*02f0*/  @!P0 IMAD.MOV.U32 R5, RZ, RZ, RZ ;  /* 0x000000ffff058224 */ /* 0x000fe200078e00ff */
[----:B------:R-:W-:Y:S06]  /*0300*/  @!P0 BRA `(.L_x_3) ;  /* 0x00000000005c8947 */ /* 0x000fec0003800000 */
[----:B------:R-:W-:Y:S02]  /*0310*/  FSETP.GTU.FTZ.AND P0, PT, |R0|, +INF , PT ;  /* 0x7f8000000000780b */ /* 0x000fe40003f1c200 */
[----:B------:R-:W-:-:S04]  /*0320*/  FSETP.GTU.FTZ.AND P1, PT, |R3|, +INF , PT ;  /* 0x7f8000000300780b */ /* 0x000fc80003f3c200 */
[----:B------:R-:W-:-:S13]  /*0330*/  PLOP3.LUT P0, PT, P0, P1, PT, 0xf8, 0x8f ;  /* 0x00000000008f781c */ /* 0x000fda0000703f70 */
[----:B------:R-:W-:Y:S05]  /*0340*/  @P0 BRA `(.L_x_4) ;  /* 0x0000000400440947 */ /* 0x000fea0003800000 */
[----:B------:R-:W-:-:S13]  /*0350*/  LOP3.LUT P0, RZ, R3, 0x7fffffff, R2, 0xc8, !PT ;  /* 0x7fffffff03ff7812 */ /* 0x000fda000780c802 */
[----:B------:R-:W-:Y:S05]  /*0360*/  @!P0 BRA `(.L_x_5) ;  /* 0x0000000400348947 */ /* 0x000fea0003800000 */
[C---:B------:R-:W-:Y:S02]  /*0370*/  FSETP.NEU.FTZ.AND P2, PT, |R0|.reuse, +INF , PT ;  /* 0x7f8000000000780b */ /* 0x040fe40003f5d200 */
[----:B------:R-:W-:Y:S02]  /*0380*/  FSETP.NEU.FTZ.AND P1, PT, |R3|, +INF , PT ;  /* 0x7f8000000300780b */ /* 0x000fe40003f3d200 */
[----:B------:R-:W-:-:S11]  /*0390*/  FSETP.NEU.FTZ.AND P0, PT, |R0|, +INF , PT ;  /* 0x7f8000000000780b */ /* 0x000fd60003f1d200 */
[----:B------:R-:W-:Y:S05]  /*03a0*/  @!P1 BRA !P2, `(.L_x_5) ;  /* 0x0000000400249947 */ /* 0x000fea0005000000 */
[----:B------:R-:W-:-:S04]  /*03b0*/  LOP3.LUT P2, RZ, R2, 0x7fffffff, RZ, 0xc0, !PT ;  /* 0x7fffffff02ff7812 */ /* 0x000fc8000784c0ff */
[----:B------:R-:W-:-:S13]  /*03c0*/  PLOP3.LUT P1, PT, P1, P2, PT, 0x2f, 0xf2 ;  /* 0x0000000000f2781c */ /* 0x000fda0000f24577 */
[----:B------:R-:W-:Y:S05]  /*03d0*/  @P1 BRA `(.L_x_6) ;  /* 0x0000000400101947 */ /* 0x000fea0003800000 */
[----:B------:R-:W-:-:S04]  /*03e0*/  LOP3.LUT P1, RZ, R3, 0x7fffffff, RZ, 0xc0, !PT ;  /* 0x7fffffff03ff7812 */ /* 0x000fc8000782c0ff */
[----:B------:R-:W-:-:S13]  /*03f0*/  PLOP3.LUT P0, PT, P0, P1, PT, 0x2f, 0xf2 ;  /* 0x0000000000f2781c */ /* 0x000fda0000702577 */
[----:B------:R-:W-:Y:S05]  /*0400*/  @P0 BRA `(.L_x_7) ;  /* 0x0000000000f80947 */ /* 0x000fea0003800000 */
[----:B------:R-:W-:Y:S02]  /*0410*/  ISETP.GE.AND P0, PT, R7, RZ, PT ;  /* 0x000000ff0700720c */ /* 0x000fe40003f06270 */
[----:B------:R-:W-:-:S11]  /*0420*/  ISETP.GE.AND P1, PT, R8, RZ, PT ;  /* 0x000000ff0800720c */ /* 0x000fd60003f26270 */
[----:B------:R-:W-:Y:S02]  /*0430*/  @P0 IMAD.MOV.U32 R5, RZ, RZ, RZ ;  /* 0x000000ffff050224 */ /* 0x000fe400078e00ff */
[----:B------:R-:W-:Y:S01]  /*0440*/  @!P0 FFMA R2, R0, 1.84467440737095516160e+19, RZ ;  /* 0x5f80000000028823 */ /* 0x000fe200000000ff */
[----:B------:R-:W-:Y:S02]  /*0450*/  @!P0 IMAD.MOV.U32 R5, RZ, RZ, -0x40 ;  /* 0xffffffc0ff058424 */ /* 0x000fe400078e00ff */
[----:B------:R-:W-:Y:S02]  /*0460*/  @!P1 FFMA R3, R3, 1.84467440737095516160e+19, RZ ;  /* 0x5f80000003039823 */ /* 0x000fe400000000ff */
[----:B------:R-:W-:-:S07]  /*0470*/  @!P1 VIADD R5, R5, 0x40 ;  /* 0x0000004005059836 */ /* 0x000fce0000000000 */
.L_x_3:
[----:B------:R-:W-:-:S05]  /*0480*/  LEA R8, R12, 0xc0800000, 0x17 ;  /* 0xc08000000c087811 */ /* 0x000fca00078eb8ff */
[----:B------:R-:W-:Y:S02]  /*0490*/  IMAD.IADD R8, R3, 0x1, -R8 ;  /* 0x0000000103087824 */ /* 0x000fe400078e0a08 */
[----:B------:R-:W-:Y:S02]  /*04a0*/  VIADD R3, R10, 0xffffff81 ;  /* 0xffffff810a037836 */ /* 0x000fe40000000000 */
[----:B------:R0:W1:Y:S01]  /*04b0*/  MUFU.RCP R7, R8 ;  /* 0x0000000800077308 */ /* 0x0000620000001000 */
[----:B------:R-:W-:Y:S01]  /*04c0*/  FADD.FTZ R9, -R8, -RZ ;  /* 0x800000ff08097221 */ /* 0x000fe20000010100 */
[C---:B------:R-:W-:Y:S01]  /*04d0*/  IMAD R2, R3.reuse, -0x800000, R2 ;  /* 0xff80000003027824 */ /* 0x040fe200078e0202 */
[----:B0-----:R-:W-:-:S05]  /*04e0*/  IADD3 R8, PT, PT, R3, 0x7f, -R12 ;  /* 0x0000007f03087810 */ /* 0x001fca0007ffe80c */
[----:B------:R-:W-:Y:S02]  /*04f0*/  IMAD.IADD R8, R8, 0x1, R5 ;  /* 0x0000000108087824 */ /* 0x000fe400078e0205 */
[----:B-1----:R-:W-:-:S04]  /*0500*/  FFMA R10, R7, R9, 1 ;  /* 0x3f800000070a7423 */ /* 0x002fc80000000009 */
[----:B------:R-:W-:-:S04]  /*0510*/  FFMA R14, R7, R10, R7 ;  /* 0x0000000a070e7223 */ /* 0x000fc80000000007 */
[----:B------:R-:W-:-:S04]  /*0520*/  FFMA R7, R2, R14, RZ ;  /* 0x0000000e02077223 */ /* 0x000fc800000000ff */
[----:B------:R-:W-:-:S04]  /*0530*/  FFMA R10, R9, R7, R2 ;  /* 0x00000007090a7223 */ /* 0x000fc80000000002 */
[----:B------:R-:W-:-:S04]  /*0540*/  FFMA R7, R14, R10, R7 ;  /* 0x0000000a0e077223 */ /* 0x000fc80000000007 */
[----:B------:R-:W-:-:S04]  /*0550*/  FFMA R10, R9, R7, R2 ;  /* 0x00000007090a7223 */ /* 0x000fc80000000002 */
[----:B------:R-:W-:-:S05]  /*0560*/  FFMA R2, R14, R10, R7 ;  /* 0x0000000a0e027223 */ /* 0x000fca0000000007 */
[----:B------:R-:W-:-:S04]  /*0570*/  SHF.R.U32.HI R3, RZ, 0x17, R2 ;  /* 0x00000017ff037819 */ /* 0x000fc80000011602 */
[----:B------:R-:W-:-:S05]  /*0580*/  LOP3.LUT R3, R3, 0xff, RZ, 0xc0, !PT ;  /* 0x000000ff03037812 */ /* 0x000fca00078ec0ff */
[----:B------:R-:W-:-:S04]  /*0590*/  IMAD.IADD R9, R3, 0x1, R8 ;  /* 0x0000000103097824 */ /* 0x000fc800078e0208 */
[----:B------:R-:W-:-:S05]  /*05a0*/  VIADD R3, R9, 0xffffffff ;  /* 0xffffffff09037836 */ /* 0x000fca0000000000 */
[----:B------:R-:W-:-:S13]  /*05b0*/  ISETP.GE.U32.AND P0, PT, R3, 0xfe, PT ;  /* 0x000000fe0300780c */ /* 0x000fda0003f06070 */
[----:B------:R-:W-:Y:S05]  /*05c0*/  @!P0 BRA `(.L_x_8) ;  /* 0x0000000000808947 */ /* 0x000fea0003800000 */
[----:B------:R-:W-:-:S13]  /*05d0*/  ISETP.GT.AND P0, PT, R9, 0xfe, PT ;  /* 0x000000fe0900780c */ /* 0x000fda0003f04270 */
[----:B------:R-:W-:Y:S05]  /*05e0*/  @P0 BRA `(.L_x_9) ;  /* 0x00000000006c0947 */ /* 0x000fea0003800000 */
[----:B------:R-:W-:-:S13]  /*05f0*/  ISETP.GE.AND P0, PT, R9, 0x1, PT ;  /* 0x000000010900780c */ /* 0x000fda0003f06270 */
[----:B------:R-:W-:Y:S05]  /*0600*/  @P0 BRA `(.L_x_10) ;  /* 0x0000000000980947 */ /* 0x000fea0003800000 */
[----:B------:R-:W-:Y:S02]  /*0610*/  ISETP.GE.AND P0, PT, R9, -0x18, PT ;  /* 0xffffffe80900780c */ /* 0x000fe40003f06270 */
[----:B------:R-:W-:-:S11]  /*0620*/  LOP3.LUT R2, R2, 0x80000000, RZ, 0xc0, !PT ;  /* 0x8000000002027812 */ /* 0x000fd600078ec0ff */
[----:B------:R-:W-:Y:S05]  /*0630*/  @!P0 BRA `(.L_x_10) ;  /* 0x00000000008c8947 */ /* 0x000fea0003800000 */
[CCC-:B------:R-:W-:Y:S01]  /*0640*/  FFMA.RZ R3, R14.reuse, R10.reuse, R7.reuse ;  /* 0x0000000a0e037223 */ /* 0x1c0fe2000000c007 */
[CCC-:B------:R-:W-:Y:S01]  /*0650*/  FFMA.RM R8, R14.reuse, R10.reuse, R7.reuse ;  /* 0x0000000a0e087223 */ /* 0x1c0fe20000004007 */
[C---:B------:R-:W-:Y:S02]  /*0660*/  ISETP.NE.AND P2, PT, R9.reuse, RZ, PT ;  /* 0x000000ff0900720c */ /* 0x040fe40003f45270 */
[----:B------:R-:W-:Y:S02]  /*0670*/  ISETP.NE.AND P1, PT, R9, RZ, PT ;  /* 0x000000ff0900720c */ /* 0x000fe40003f25270 */
[----:B------:R-:W-:Y:S01]  /*0680*/  LOP3.LUT R5, R3, 0x7fffff, RZ, 0xc0, !PT ;  /* 0x007fffff03057812 */ /* 0x000fe200078ec0ff */
[----:B------:R-:W-:Y:S01]  /*0690*/  FFMA.RP R3, R14, R10, R7 ;  /* 0x0000000a0e037223 */ /* 0x000fe20000008007 */
[----:B------:R-:W-:Y:S02]  /*06a0*/  VIADD R10, R9, 0x20 ;  /* 0x00000020090a7836 */ /* 0x000fe40000000000 */
[----:B------:R-:W-:Y:S01]  /*06b0*/  LOP3.LUT R5, R5, 0x800000, RZ, 0xfc, !PT ;  /* 0x0080000005057812 */ /* 0x000fe200078efcff */
[----:B------:R-:W-:Y:S01]  /*06c0*/  IMAD.MOV R7, RZ, RZ, -R9 ;  /* 0x000000ffff077224 */ /* 0x000fe200078e0a09 */
[----:B------:R-:W-:-:S02]  /*06d0*/  FSETP.NEU.FTZ.AND P0, PT, R3, R8, PT ;  /* 0x000000080300720b */ /* 0x000fc40003f1d000 */
[----:B------:R-:W-:Y:S02]  /*06e0*/  SHF.L.U32 R10, R5, R10, RZ ;  /* 0x0000000a050a7219 */ /* 0x000fe400000006ff */
[----:B------:R-:W-:Y:S02]  /*06f0*/  SEL R8, R7, RZ, P2 ;  /* 0x000000ff07087207 */ /* 0x000fe40001000000 */
[----:B------:R-:W-:Y:S02]  /*0700*/  ISETP.NE.AND P1, PT, R10, RZ, P1 ;  /* 0x000000ff0a00720c */ /* 0x000fe40000f25270 */
[----:B------:R-:W-:Y:S02]  /*0710*/  SHF.R.U32.HI R8, RZ, R8, R5 ;  /* 0x00000008ff087219 */ /* 0x000fe40000011605 */
[----:B------:R-:W-:Y:S02]  /*0720*/  PLOP3.LUT P0, PT, P0, P1, PT, 0xf8, 0x8f ;  /* 0x00000000008f781c */ /* 0x000fe40000703f70 */
[----:B------:R-:W-:-:S02]  /*0730*/  SHF.R.U32.HI R10, RZ, 0x1, R8 ;  /* 0x00000001ff0a7819 */ /* 0x000fc40000011608 */
[----:B------:R-:W-:-:S04]  /*0740*/  SEL R3, RZ, 0x1, !P0 ;  /* 0x00000001ff037807 */ /* 0x000fc80004000000 */
[----:B------:R-:W-:-:S04]  /*0750*/  LOP3.LUT R3, R3, 0x1, R10, 0xf8, !PT ;  /* 0x0000000103037812 */ /* 0x000fc800078ef80a */
[----:B------:R-:W-:-:S05]  /*0760*/  LOP3.LUT R3, R3, R8, RZ, 0xc0, !PT ;  /* 0x0000000803037212 */ /* 0x000fca00078ec0ff */
[----:B------:R-:W-:-:S05]  /*0770*/  IMAD.IADD R3, R10, 0x1, R3 ;  /* 0x000000010a037824 */ /* 0x000fca00078e0203 */
[----:B------:R-:W-:Y:S01]  /*0780*/  LOP3.LUT R2, R3, R2, RZ, 0xfc, !PT ;  /* 0x0000000203027212 */ /* 0x000fe200078efcff */
[----:B------:R-:W-:Y:S06]  /*0790*/  BRA `(.L_x_10) ;  /* 0x0000000000347947 */ /* 0x000fec0003800000 */
.L_x_9:
[----:B------:R-:W-:-:S04]  /*07a0*/  LOP3.LUT R2, R2, 0x80000000, RZ, 0xc0, !PT ;  /* 0x8000000002027812 */ /* 0x000fc800078ec0ff */
[----:B------:R-:W-:Y:S01]  /*07b0*/  LOP3.LUT R2, R2, 0x7f800000, RZ, 0xfc, !PT ;  /* 0x7f80000002027812 */ /* 0x000fe200078efcff */
[----:B------:R-:W-:Y:S06]  /*07c0*/  BRA `(.L_x_10) ;  /* 0x0000000000287947 */ /* 0x000fec0003800000 */
.L_x_8:
[----:B------:R-:W-:Y:S01]  /*07d0*/  IMAD R2, R8, 0x800000, R2 ;  /* 0x0080000008027824 */ /* 0x000fe200078e0202 */
[----:B------:R-:W-:Y:S06]  /*07e0*/  BRA `(.L_x_10) ;  /* 0x0000000000207947 */ /* 0x000fec0003800000 */
.L_x_7:
[----:B------:R-:W-:-:S04]  /*07f0*/  LOP3.LUT R2, R3, 0x80000000, R2, 0x48, !PT ;  /* 0x8000000003027812 */ /* 0x000fc800078e4802 */
[----:B------:R-:W-:Y:S01]  /*0800*/  LOP3.LUT R2, R2, 0x7f800000, RZ, 0xfc, !PT ;  /* 0x7f80000002027812 */ /* 0x000fe200078efcff */
[----:B------:R-:W-:Y:S06]  /*0810*/  BRA `(.L_x_10) ;  /* 0x0000000000147947 */ /* 0x000fec0003800000 */
.L_x_6:
[----:B------:R-:W-:Y:S01]  /*0820*/  LOP3.LUT R2, R3, 0x80000000, R2, 0x48, !PT ;  /* 0x8000000003027812 */ /* 0x000fe200078e4802 */
[----:B------:R-:W-:Y:S06]  /*0830*/  BRA `(.L_x_10) ;  /* 0x00000000000c7947 */ /* 0x000fec0003800000 */
.L_x_5:
[----:B------:R-:W0:Y:S01]  /*0840*/  MUFU.RSQ R2, -QNAN ;  /* 0xffc0000000027908 */ /* 0x000e220000001400 */
[----:B------:R-:W-:Y:S05]  /*0850*/  BRA `(.L_x_10) ;  /* 0x0000000000047947 */ /* 0x000fea0003800000 */
.L_x_4:
[----:B------:R-:W-:-:S07]  /*0860*/  FADD.FTZ R2, R0, R3 ;  /* 0x0000000300027221 */ /* 0x000fce0000010000 */
.L_x_10:
[----:B------:R-:W-:-:S04]  /*0870*/  IMAD.MOV.U32 R7, RZ, RZ, 0x0 ;  /* 0x00000000ff077424 */ /* 0x000fc800078e00ff */
[----:B0-----:R-:W-:Y:S05]  /*0880*/  RET.REL.NODEC R6 `(default_function_kernel_1) ;  /* 0xfffffff406dc7950 */ /* 0x001fea0003c3ffff */
.L_x_11:
        /* <DEDUP_REMOVED lines=15> */
.L_x_12:


//--------------------- .nv.shared.reserved.0     --------------------------
	.section	.nv.shared.reserved.0,"aw",@nobits
	.weak		__nv_reservedSMEM_offset_0_alias
	.size		__nv_reservedSMEM_offset_0_alias, 0, 64
	.other		__nv_reservedSMEM_offset_0_alias,@"STO_CUDA_RESERVED_SHARED STV_DEFAULT"
__nv_reservedSMEM_offset_0_alias:
	.zero		0
	.zero		64


//--------------------- .nv.constant0.default_function_kernel --------------------------
	.section	.nv.constant0.default_function_kernel,"a",@progbits
	.sectionflags	@""
	.align	4
.nv.constant0.default_function_kernel:
	.zero		912


//--------------------- .nv.constant0.default_function_kernel_1 --------------------------
	.section	.nv.constant0.default_function_kernel_1,"a",@progbits
	.sectionflags	@""
	.align	4
.nv.constant0.default_function_kernel_1:
	.zero		912


//--------------------- SYMBOLS --------------------------

	.type		.nv.reservedSmem.offset0,@object
	.size		.nv.reservedSmem.offset0,0x4
